//
// Generated by NVIDIA NVVM Compiler
//
// Compiler Build ID: CL-36424714
// Cuda compilation tools, release 13.0, V13.0.88
// Based on NVVM 20.0.0
//

.version 9.0
.target sm_100
.address_size 64

	// .globl	default_function_kernel

.visible .entry default_function_kernel(
	.param .u64 .ptr .align 1 default_function_kernel_param_0
)
.maxntid 4
{
	.reg .pred 	%p<3>;
	.reg .b32 	%r<5>;
	.reg .b64 	%rd<5>;

	ld.param.u64 	%rd1, [default_function_kernel_param_0];
	mov.u32 	%r1, %tid.x;
	setp.eq.s32 	%p1, %r1, 1;
	selp.b32 	%r2, 5, 2, %p1;
	and.b32  	%r3, %r1, 2;
	setp.eq.s32 	%p2, %r3, 0;
	selp.b32 	%r4, %r2, 8, %p2;
	cvta.to.global.u64 	%rd2, %rd1;
	mul.wide.u32 	%rd3, %r1, 4;
	add.s64 	%rd4, %rd2, %rd3;
	st.global.u32 	[%rd4], %r4;
	ret;

}


// ===== COMPILED SASS (sm_100) =====

	.target	sm_100

	.elftype	@"ET_EXEC"


//--------------------- .note.nv.tkinfo           --------------------------
	.section	.note.nv.tkinfo,"",@"SHT_NOTE"
	.sectionflags	@"SHF_NOTE_NV_TKINFO"
	.tkinfo
        /*0018*/ 	.word	0x00000002
        /*0030*/ 	.string	""
        /*0030*/ 	.string	"ptxas"
        /*0030*/ 	.string	"Cuda compilation tools, release 13.0, V13.0.88"
        /*0030*/ 	.string	"Build cuda_13.0.r13.0/compiler.36424714_0"
        /*0030*/ 	.string	"-arch sm_100 -m 64 "



//--------------------- .note.nv.cuinfo           --------------------------
	.section	.note.nv.cuinfo,"",@"SHT_NOTE"
	.sectionflags	@"SHF_NOTE_NV_CUINFO"
        /*0018*/ 	.short	0x0002
        /*001a*/ 	.short	0x0064
        /*001c*/ 	.short	0x0082
	.zero		2


//--------------------- .nv.info                  --------------------------
	.section	.nv.info,"",@"SHT_CUDA_INFO"
	.align	4


	//----- nvinfo : EIATTR_REGCOUNT
	.align		4
        /*0000*/ 	.byte	0x04, 0x2f
        /*0002*/ 	.short	(.L_1 - .L_0)
	.align		4
.L_0:
        /*0004*/ 	.word	index@(default_function_kernel)
        /*0008*/ 	.word	0x00000008


	//----- nvinfo : EIATTR_FRAME_SIZE
	.align		4
.L_1:
        /*000c*/ 	.byte	0x04, 0x11
        /*000e*/ 	.short	(.L_3 - .L_2)
	.align		4
.L_2:
        /*0010*/ 	.word	index@(default_function_kernel)
        /*0014*/ 	.word	0x00000000


	//----- nvinfo : EIATTR_MIN_STACK_SIZE
	.align		4
.L_3:
        /*0018*/ 	.byte	0x04, 0x12
        /*001a*/ 	.short	(.L_5 - .L_4)
	.align		4
.L_4:
        /*001c*/ 	.word	index@(default_function_kernel)
        /*0020*/ 	.word	0x00000000
.L_5:


//--------------------- .nv.compat                --------------------------
	.section	.nv.compat,"",@"SHT_CUDA_COMPAT_INFO"
	.align	4
        /*0000*/ 	.byte	0x02, 0x09, 0x00, 0x00, 0x02, 0x02, 0x01, 0x00, 0x02, 0x05, 0x05, 0x00, 0x03, 0x07, 0x01, 0x01
        /*0010*/ 	.byte	0x02, 0x03, 0x00, 0x00, 0x02, 0x06, 0x01, 0x00, 0x04, 0x0b, 0x08, 0x00, 0x09, 0x00, 0x00, 0x00
        /*0020*/ 	.byte	0x00, 0x00, 0x00, 0x00


//--------------------- .nv.info.default_function_kernel --------------------------
	.section	.nv.info.default_function_kernel,"",@"SHT_CUDA_INFO"
	.sectionflags	@""
	.align	4


	//----- nvinfo : EIATTR_CUDA_API_VERSION
	.align		4
        /*0000*/ 	.byte	0x04, 0x37
        /*0002*/ 	.short	(.L_7 - .L_6)
.L_6:
        /*0004*/ 	.word	0x00000082


	//----- nvinfo : EIATTR_KPARAM_INFO
	.align		4
.L_7:
        /*0008*/ 	.byte	0x04, 0x17
        /*000a*/ 	.short	(.L_9 - .L_8)
.L_8:
        /*000c*/ 	.word	0x00000000
        /*0010*/ 	.short	0x0000
        /*0012*/ 	.short	0x0000
        /*0014*/ 	.byte	0x00, 0xf5, 0x21, 0x00


	//----- nvinfo : EIATTR_SPARSE_MMA_MASK
	.align		4
.L_9:
        /*0018*/ 	.byte	0x03, 0x50
        /*001a*/ 	.short	0x0000


	//----- nvinfo : EIATTR_MAXREG_COUNT
	.align		4
        /*001c*/ 	.byte	0x03, 0x1b
        /*001e*/ 	.short	0x00ff


	//----- nvinfo : EIATTR_MERCURY_ISA_VERSION
	.align		4
        /*0020*/ 	.byte	0x03, 0x5f
        /*0022*/ 	.short	0x0101


	//----- nvinfo : EIATTR_VRC_CTA_INIT_COUNT
	.align		4
        /*0024*/ 	.byte	0x02, 0x4a
	.zero		1
	.zero		1


	//----- nvinfo : EIATTR_EXIT_INSTR_OFFSETS
	.align		4
        /*0028*/ 	.byte	0x04, 0x1c
        /*002a*/ 	.short	(.L_11 - .L_10)


	//   ....[0]....
.L_10:
        /*002c*/ 	.word	0x000000b0


	//----- nvinfo : EIATTR_MAX_THREADS
	.align		4
.L_11:
        /*0030*/ 	.byte	0x04, 0x05
        /*0032*/ 	.short	(.L_13 - .L_12)
.L_12:
        /*0034*/ 	.word	0x00000004
        /*0038*/ 	.word	0x00000001
        /*003c*/ 	.word	0x00000001


	//----- nvinfo : EIATTR_CBANK_PARAM_SIZE
	.align		4
.L_13:
        /*0040*/ 	.byte	0x03, 0x19
        /*0042*/ 	.short	0x0008


	//----- nvinfo : EIATTR_PARAM_CBANK
	.align		4
        /*0044*/ 	.byte	0x04, 0x0a
        /*0046*/ 	.short	(.L_15 - .L_14)
	.align		4
.L_14:
        /*0048*/ 	.word	index@(.nv.constant0.default_function_kernel)
        /*004c*/ 	.short	0x0380
        /*004e*/ 	.short	0x0008


	//----- nvinfo : EIATTR_SW_WAR
	.align		4
.L_15:
        /*0050*/ 	.byte	0x04, 0x36
        /*0052*/ 	.short	(.L_17 - .L_16)
.L_16:
        /*0054*/ 	.word	0x00000008
.L_17:


//--------------------- .nv.callgraph             --------------------------
	.section	.nv.callgraph,"",@"SHT_CUDA_CALLGRAPH"
	.align	4
	.sectionentsize	8
	.align		4
        /*0000*/ 	.word	0x00000000
	.align		4
        /*0004*/ 	.word	0xffffffff
	.align		4
        /*0008*/ 	.word	0x00000000
	.align		4
        /*000c*/ 	.word	0xfffffffe
	.align		4
        /*0010*/ 	.word	0x00000000
	.align		4
        /*0014*/ 	.word	0xfffffffd
	.align		4
        /*0018*/ 	.word	0x00000000
	.align		4
        /*001c*/ 	.word	0xfffffffc


//--------------------- .text.default_function_kernel --------------------------
	.section	.text.default_function_kernel,"ax",@progbits
	.align	128
        .global         default_function_kernel
        .type           default_function_kernel,@function
        .size           default_function_kernel,(.L_x_1 - default_function_kernel)
        .other          default_function_kernel,@"STO_CUDA_ENTRY STV_DEFAULT"
default_function_kernel:
.text.default_function_kernel:
[----:B------:R-:W-:Y:S01]  /*0000*/  LDC R1, c[0x0][0x37c] ;  /* 0x0000df00ff017b82 */ /* 0x000fe20000000800 */
[----:B------:R-:W0:Y:S07]  /*0010*/  S2R R5, SR_TID.X ;  /* 0x0000000000057919 */ /* 0x000e2e0000002100 */
[----:B------:R-:W1:Y:S01]  /*0020*/  LDC.64 R2, c[0x0][0x380] ;  /* 0x0000e000ff027b82 */ /* 0x000e620000000a00 */
[----:B------:R-:W2:Y:S01]  /*0030*/  LDCU.64 UR4, c[0x0][0x358] ;  /* 0x00006b00ff0477ac */ /* 0x000ea20008000a00 */
[----:B------:R-:W-:Y:S01]  /*0040*/  IMAD.MOV.U32 R0, RZ, RZ, 0x2 ;  /* 0x00000002ff007424 */ /* 0x000fe200078e00ff */
[C---:B0-----:R-:W-:Y:S01]  /*0050*/  ISETP.NE.AND P0, PT, R5.reuse, 0x1, PT ;  /* 0x000000010500780c */ /* 0x041fe20003f05270 */
[C---:B-1----:R-:W-:Y:S01]  /*0060*/  IMAD.WIDE.U32 R2, R5.reuse, 0x4, R2 ;  /* 0x0000000405027825 */ /* 0x042fe200078e0002 */
[----:B------:R-:W-:-:S02]  /*0070*/  LOP3.LUT P1, RZ, R5, 0x2, RZ, 0xc0, !PT ;  /* 0x0000000205ff7812 */ /* 0x000fc4000782c0ff */
[----:B------:R-:W-:-:S04]  /*0080*/  SEL R0, R0, 0x5, P0 ;  /* 0x0000000500007807 */ /* 0x000fc80000000000 */
[----:B------:R-:W-:-:S05]  /*0090*/  SEL R5, R0, 0x8, !P1 ;  /* 0x0000000800057807 */ /* 0x000fca0004800000 */
[----:B--2---:R-:W-:Y:S01]  /*00a0*/  STG.E desc[UR4][R2.64], R5 ;  /* 0x0000000502007986 */ /* 0x004fe2000c101904 */
[----:B------:R-:W-:Y:S05]  /*00b0*/  EXIT ;  /* 0x000000000000794d */ /* 0x000fea0003800000 */
.L_x_0:
[----:B------:R-:W-:-:S00]  /*00c0*/  BRA `(.L_x_0) ;  /* 0xfffffffc00fc7947 */ /* 0x000fc0000383ffff */
[----:B------:R-:W-:-:S00]  /*00d0*/  NOP ;  /* 0x0000000000007918 */ /* 0x000fc00000000000 */
        /* <DEDUP_REMOVED lines=10> */
.L_x_1:


//--------------------- .nv.shared.reserved.0     --------------------------
	.section	.nv.shared.reserved.0,"aw",@nobits
	.weak		__nv_reservedSMEM_offset_0_alias
	.size		__nv_reservedSMEM_offset_0_alias, 0, 64
	.other		__nv_reservedSMEM_offset_0_alias,@"STO_CUDA_RESERVED_SHARED STV_DEFAULT"
__nv_reservedSMEM_offset_0_alias:
	.zero		0
	.zero		64


//--------------------- .nv.constant0.default_function_kernel --------------------------
	.section	.nv.constant0.default_function_kernel,"a",@progbits
	.sectionflags	@""
	.align	4
.nv.constant0.default_function_kernel:
	.zero		904


//--------------------- SYMBOLS --------------------------

	.type		.nv.reservedSmem.offset0,@object
	.size		.nv.reservedSmem.offset0,0x4
